//
// Generated by NVIDIA NVVM Compiler
//
// Compiler Build ID: CL-36424714
// Cuda compilation tools, release 13.0, V13.0.88
// Based on NVVM 20.0.0
//

.version 9.0
.target sm_100
.address_size 64

	// .globl	_Z12saxpy_kernelfPKfPfm

.visible .entry _Z12saxpy_kernelfPKfPfm(
	.param .f32 _Z12saxpy_kernelfPKfPfm_param_0,
	.param .u64 .ptr .align 1 _Z12saxpy_kernelfPKfPfm_param_1,
	.param .u64 .ptr .align 1 _Z12saxpy_kernelfPKfPfm_param_2,
	.param .u64 _Z12saxpy_kernelfPKfPfm_param_3
)
{
	.reg .pred 	%p<2>;
	.reg .b32 	%r<5>;
	.reg .b32 	%f<5>;
	.reg .b64 	%rd<10>;

	ld.param.f32 	%f1, [_Z12saxpy_kernelfPKfPfm_param_0];
	ld.param.u64 	%rd2, [_Z12saxpy_kernelfPKfPfm_param_1];
	ld.param.u64 	%rd3, [_Z12saxpy_kernelfPKfPfm_param_2];
	ld.param.u64 	%rd4, [_Z12saxpy_kernelfPKfPfm_param_3];
	mov.u32 	%r1, %ctaid.x;
	mov.u32 	%r2, %ntid.x;
	mov.u32 	%r3, %tid.x;
	mad.lo.s32 	%r4, %r1, %r2, %r3;
	cvt.u64.u32 	%rd1, %r4;
	setp.le.u64 	%p1, %rd4, %rd1;
	@%p1 bra 	$L__BB0_2;
	cvta.to.global.u64 	%rd5, %rd2;
	cvta.to.global.u64 	%rd6, %rd3;
	shl.b64 	%rd7, %rd1, 2;
	add.s64 	%rd8, %rd5, %rd7;
	ld.global.nc.f32 	%f2, [%rd8];
	add.s64 	%rd9, %rd6, %rd7;
	ld.global.f32 	%f3, [%rd9];
	fma.rn.f32 	%f4, %f1, %f2, %f3;
	st.global.f32 	[%rd9], %f4;
$L__BB0_2:
	ret;

}


// ===== COMPILED SASS (sm_100) =====

	.target	sm_100

	.elftype	@"ET_EXEC"


//--------------------- .note.nv.tkinfo           --------------------------
	.section	.note.nv.tkinfo,"",@"SHT_NOTE"
	.sectionflags	@"SHF_NOTE_NV_TKINFO"
	.tkinfo
        /*0018*/ 	.word	0x00000002
        /*0030*/ 	.string	""
        /*0030*/ 	.string	"ptxas"
        /*0030*/ 	.string	"Cuda compilation tools, release 13.0, V13.0.88"
        /*0030*/ 	.string	"Build cuda_13.0.r13.0/compiler.36424714_0"
        /*0030*/ 	.string	"-arch sm_100 -m 64 "



//--------------------- .note.nv.cuinfo           --------------------------
	.section	.note.nv.cuinfo,"",@"SHT_NOTE"
	.sectionflags	@"SHF_NOTE_NV_CUINFO"
        /*0018*/ 	.short	0x0002
        /*001a*/ 	.short	0x0064
        /*001c*/ 	.short	0x0082
	.zero		2


//--------------------- .nv.info                  --------------------------
	.section	.nv.info,"",@"SHT_CUDA_INFO"
	.align	4


	//----- nvinfo : EIATTR_REGCOUNT
	.align		4
        /*0000*/ 	.byte	0x04, 0x2f
        /*0002*/ 	.short	(.L_1 - .L_0)
	.align		4
.L_0:
        /*0004*/ 	.word	index@(_Z12saxpy_kernelfPKfPfm)
        /*0008*/ 	.word	0x0000000a


	//----- nvinfo : EIATTR_FRAME_SIZE
	.align		4
.L_1:
        /*000c*/ 	.byte	0x04, 0x11
        /*000e*/ 	.short	(.L_3 - .L_2)
	.align		4
.L_2:
        /*0010*/ 	.word	index@(_Z12saxpy_kernelfPKfPfm)
        /*0014*/ 	.word	0x00000000


	//----- nvinfo : EIATTR_MIN_STACK_SIZE
	.align		4
.L_3:
        /*0018*/ 	.byte	0x04, 0x12
        /*001a*/ 	.short	(.L_5 - .L_4)
	.align		4
.L_4:
        /*001c*/ 	.word	index@(_Z12saxpy_kernelfPKfPfm)
        /*0020*/ 	.word	0x00000000
.L_5:


//--------------------- .nv.compat                --------------------------
	.section	.nv.compat,"",@"SHT_CUDA_COMPAT_INFO"
	.align	4
        /*0000*/ 	.byte	0x02, 0x09, 0x00, 0x00, 0x02, 0x02, 0x01, 0x00, 0x02, 0x05, 0x05, 0x00, 0x03, 0x07, 0x01, 0x01
        /*0010*/ 	.byte	0x02, 0x03, 0x00, 0x00, 0x02, 0x06, 0x01, 0x00, 0x04, 0x0b, 0x08, 0x00, 0x09, 0x00, 0x00, 0x00
        /*0020*/ 	.byte	0x00, 0x00, 0x00, 0x00


//--------------------- .nv.info._Z12saxpy_kernelfPKfPfm --------------------------
	.section	.nv.info._Z12saxpy_kernelfPKfPfm,"",@"SHT_CUDA_INFO"
	.sectionflags	@""
	.align	4


	//----- nvinfo : EIATTR_CUDA_API_VERSION
	.align		4
        /*0000*/ 	.byte	0x04, 0x37
        /*0002*/ 	.short	(.L_7 - .L_6)
.L_6:
        /*0004*/ 	.word	0x00000082


	//----- nvinfo : EIATTR_KPARAM_INFO
	.align		4
.L_7:
        /*0008*/ 	.byte	0x04, 0x17
        /*000a*/ 	.short	(.L_9 - .L_8)
.L_8:
        /*000c*/ 	.word	0x00000000
        /*0010*/ 	.short	0x0003
        /*0012*/ 	.short	0x0018
        /*0014*/ 	.byte	0x00, 0xf0, 0x21, 0x00


	//----- nvinfo : EIATTR_KPARAM_INFO
	.align		4
.L_9:
        /*0018*/ 	.byte	0x04, 0x17
        /*001a*/ 	.short	(.L_11 - .L_10)
.L_10:
        /*001c*/ 	.word	0x00000000
        /*0020*/ 	.short	0x0002
        /*0022*/ 	.short	0x0010
        /*0024*/ 	.byte	0x00, 0xf5, 0x21, 0x00


	//----- nvinfo : EIATTR_KPARAM_INFO
	.align		4
.L_11:
        /*0028*/ 	.byte	0x04, 0x17
        /*002a*/ 	.short	(.L_13 - .L_12)
.L_12:
        /*002c*/ 	.word	0x00000000
        /*0030*/ 	.short	0x0001
        /*0032*/ 	.short	0x0008
        /*0034*/ 	.byte	0x00, 0xf5, 0x21, 0x00


	//----- nvinfo : EIATTR_KPARAM_INFO
	.align		4
.L_13:
        /*0038*/ 	.byte	0x04, 0x17
        /*003a*/ 	.short	(.L_15 - .L_14)
.L_14:
        /*003c*/ 	.word	0x00000000
        /*0040*/ 	.short	0x0000
        /*0042*/ 	.short	0x0000
        /*0044*/ 	.byte	0x00, 0xf0, 0x11, 0x00


	//----- nvinfo : EIATTR_SPARSE_MMA_MASK
	.align		4
.L_15:
        /*0048*/ 	.byte	0x03, 0x50
        /*004a*/ 	.short	0x0000


	//----- nvinfo : EIATTR_MAXREG_COUNT
	.align		4
        /*004c*/ 	.byte	0x03, 0x1b
        /*004e*/ 	.short	0x00ff


	//----- nvinfo : EIATTR_MERCURY_ISA_VERSION
	.align		4
        /*0050*/ 	.byte	0x03, 0x5f
        /*0052*/ 	.short	0x0101


	//----- nvinfo : EIATTR_VRC_CTA_INIT_COUNT
	.align		4
        /*0054*/ 	.byte	0x02, 0x4a
	.zero		1
	.zero		1


	//----- nvinfo : EIATTR_EXIT_INSTR_OFFSETS
	.align		4
        /*0058*/ 	.byte	0x04, 0x1c
        /*005a*/ 	.short	(.L_17 - .L_16)


	//   ....[0]....
.L_16:
        /*005c*/ 	.word	0x00000080


	//   ....[1]....
        /*0060*/ 	.word	0x00000170


	//----- nvinfo : EIATTR_CBANK_PARAM_SIZE
	.align		4
.L_17:
        /*0064*/ 	.byte	0x03, 0x19
        /*0066*/ 	.short	0x0020


	//----- nvinfo : EIATTR_PARAM_CBANK
	.align		4
        /*0068*/ 	.byte	0x04, 0x0a
        /*006a*/ 	.short	(.L_19 - .L_18)
	.align		4
.L_18:
        /*006c*/ 	.word	index@(.nv.constant0._Z12saxpy_kernelfPKfPfm)
        /*0070*/ 	.short	0x0380
        /*0072*/ 	.short	0x0020


	//----- nvinfo : EIATTR_SW_WAR
	.align		4
.L_19:
        /*0074*/ 	.byte	0x04, 0x36
        /*0076*/ 	.short	(.L_21 - .L_20)
.L_20:
        /*0078*/ 	.word	0x00000008
.L_21:


//--------------------- .nv.callgraph             --------------------------
	.section	.nv.callgraph,"",@"SHT_CUDA_CALLGRAPH"
	.align	4
	.sectionentsize	8
	.align		4
        /*0000*/ 	.word	0x00000000
	.align		4
        /*0004*/ 	.word	0xffffffff
	.align		4
        /*0008*/ 	.word	0x00000000
	.align		4
        /*000c*/ 	.word	0xfffffffe
	.align		4
        /*0010*/ 	.word	0x00000000
	.align		4
        /*0014*/ 	.word	0xfffffffd
	.align		4
        /*0018*/ 	.word	0x00000000
	.align		4
        /*001c*/ 	.word	0xfffffffc


//--------------------- .text._Z12saxpy_kernelfPKfPfm --------------------------
	.section	.text._Z12saxpy_kernelfPKfPfm,"ax",@progbits
	.align	128
        .global         _Z12saxpy_kernelfPKfPfm
        .type           _Z12saxpy_kernelfPKfPfm,@function
        .size           _Z12saxpy_kernelfPKfPfm,(.L_x_1 - _Z12saxpy_kernelfPKfPfm)
        .other          _Z12saxpy_kernelfPKfPfm,@"STO_CUDA_ENTRY STV_DEFAULT"
_Z12saxpy_kernelfPKfPfm:
.text._Z12saxpy_kernelfPKfPfm:
[----:B------:R-:W-:Y:S01]  /*0000*/  LDC R1, c[0x0][0x37c] ;  /* 0x0000df00ff017b82 */ /* 0x000fe20000000800 */
[----:B------:R-:W0:Y:S07]  /*0010*/  S2R R3, SR_TID.X ;  /* 0x0000000000037919 */ /* 0x000e2e0000002100 */
[----:B------:R-:W0:Y:S01]  /*0020*/  S2UR UR4, SR_CTAID.X ;  /* 0x00000000000479c3 */ /* 0x000e220000002500 */
[----:B------:R-:W1:Y:S07]  /*0030*/  LDCU.64 UR6, c[0x0][0x398] ;  /* 0x00007300ff0677ac */ /* 0x000e6e0008000a00 */
[----:B------:R-:W0:Y:S02]  /*0040*/  LDC R0, c[0x0][0x360] ;  /* 0x0000d800ff007b82 */ /* 0x000e240000000800 */
[----:B0-----:R-:W-:-:S05]  /*0050*/  IMAD R0, R0, UR4, R3 ;  /* 0x0000000400007c24 */ /* 0x001fca000f8e0203 */
[----:B-1----:R-:W-:-:S04]  /*0060*/  ISETP.GE.U32.AND P0, PT, R0, UR6, PT ;  /* 0x0000000600007c0c */ /* 0x002fc8000bf06070 */
[----:B------:R-:W-:-:S13]  /*0070*/  ISETP.GE.U32.AND.EX P0, PT, RZ, UR7, PT, P0 ;  /* 0x00000007ff007c0c */ /* 0x000fda000bf06100 */
[----:B------:R-:W-:Y:S05]  /*0080*/  @P0 EXIT ;  /* 0x000000000000094d */ /* 0x000fea0003800000 */
[----:B------:R-:W0:Y:S01]  /*0090*/  LDCU.64 UR6, c[0x0][0x388] ;  /* 0x00007100ff0677ac */ /* 0x000e220008000a00 */
[----:B------:R-:W-:Y:S01]  /*00a0*/  IMAD.SHL.U32 R2, R0, 0x4, RZ ;  /* 0x0000000400027824 */ /* 0x000fe200078e00ff */
[----:B------:R-:W-:Y:S01]  /*00b0*/  SHF.R.U32.HI R0, RZ, 0x1e, R0 ;  /* 0x0000001eff007819 */ /* 0x000fe20000011600 */
[----:B------:R-:W1:Y:S01]  /*00c0*/  LDCU.64 UR8, c[0x0][0x390] ;  /* 0x00007200ff0877ac */ /* 0x000e620008000a00 */
[----:B------:R-:W2:Y:S02]  /*00d0*/  LDCU.64 UR4, c[0x0][0x358] ;  /* 0x00006b00ff0477ac */ /* 0x000ea40008000a00 */
[C---:B0-----:R-:W-:Y:S01]  /*00e0*/  IADD3 R4, P0, PT, R2.reuse, UR6, RZ ;  /* 0x0000000602047c10 */ /* 0x041fe2000ff1e0ff */
[----:B------:R-:W0:Y:S01]  /*00f0*/  LDCU UR6, c[0x0][0x380] ;  /* 0x00007000ff0677ac */ /* 0x000e220008000800 */
[----:B-1----:R-:W-:Y:S02]  /*0100*/  IADD3 R2, P1, PT, R2, UR8, RZ ;  /* 0x0000000802027c10 */ /* 0x002fe4000ff3e0ff */
[----:B------:R-:W-:-:S02]  /*0110*/  IADD3.X R5, PT, PT, R0, UR7, RZ, P0, !PT ;  /* 0x0000000700057c10 */ /* 0x000fc400087fe4ff */
[----:B------:R-:W-:-:S03]  /*0120*/  IADD3.X R3, PT, PT, R0, UR9, RZ, P1, !PT ;  /* 0x0000000900037c10 */ /* 0x000fc60008ffe4ff */
[----:B--2---:R-:W0:Y:S04]  /*0130*/  LDG.E.CONSTANT R4, desc[UR4][R4.64] ;  /* 0x0000000404047981 */ /* 0x004e28000c1e9900 */
[----:B------:R-:W0:Y:S02]  /*0140*/  LDG.E R7, desc[UR4][R2.64] ;  /* 0x0000000402077981 */ /* 0x000e24000c1e1900 */
[----:B0-----:R-:W-:-:S05]  /*0150*/  FFMA R7, R4, UR6, R7 ;  /* 0x0000000604077c23 */ /* 0x001fca0008000007 */
[----:B------:R-:W-:Y:S01]  /*0160*/  STG.E desc[UR4][R2.64], R7 ;  /* 0x0000000702007986 */ /* 0x000fe2000c101904 */
[----:B------:R-:W-:Y:S05]  /*0170*/  EXIT ;  /* 0x000000000000794d */ /* 0x000fea0003800000 */
.L_x_0:
[----:B------:R-:W-:-:S00]  /*0180*/  BRA `(.L_x_0) ;  /* 0xfffffffc00fc7947 */ /* 0x000fc0000383ffff */
[----:B------:R-:W-:-:S00]  /*0190*/  NOP ;  /* 0x0000000000007918 */ /* 0x000fc00000000000 */
        /* <DEDUP_REMOVED lines=14> */
.L_x_1:


//--------------------- .nv.shared.reserved.0     --------------------------
	.section	.nv.shared.reserved.0,"aw",@nobits
	.weak		__nv_reservedSMEM_offset_0_alias
	.size		__nv_reservedSMEM_offset_0_alias, 0, 64
	.other		__nv_reservedSMEM_offset_0_alias,@"STO_CUDA_RESERVED_SHARED STV_DEFAULT"
__nv_reservedSMEM_offset_0_alias:
	.zero		0
	.zero		64


//--------------------- .nv.constant0._Z12saxpy_kernelfPKfPfm --------------------------
	.section	.nv.constant0._Z12saxpy_kernelfPKfPfm,"a",@progbits
	.sectionflags	@""
	.align	4
.nv.constant0._Z12saxpy_kernelfPKfPfm:
	.zero		928


//--------------------- SYMBOLS --------------------------

	.type		.nv.reservedSmem.offset0,@object
	.size		.nv.reservedSmem.offset0,0x4
